	.headerflags	@"EF_CUDA_TEXMODE_UNIFIED EF_CUDA_64BIT_ADDRESS EF_CUDA_SM86 EF_CUDA_VIRTUAL_SM(EF_CUDA_SM86)"
	.elftype	@"ET_EXEC"


//--------------------- .nv.info                  --------------------------
	.section	.nv.info,"",@"SHT_CUDA_INFO"
	.align	4


	//----- nvinfo : EIATTR_REGCOUNT
	.align		4
        /*0000*/ 	.byte	0x04, 0x2f
        /*0002*/ 	.short	(.L_1 - .L_0)
	.align		4
.L_0:
        /*0004*/ 	.word	index@(triton_poi_fused_relu_1)
        /*0008*/ 	.word	0x00000008


	//----- nvinfo : EIATTR_FRAME_SIZE
	.align		4
.L_1:
        /*000c*/ 	.byte	0x04, 0x11
        /*000e*/ 	.short	(.L_3 - .L_2)
	.align		4
.L_2:
        /*0010*/ 	.word	index@(triton_poi_fused_relu_1)
        /*0014*/ 	.word	0x00000000


	//----- nvinfo : EIATTR_MIN_STACK_SIZE
	.align		4
.L_3:
        /*0018*/ 	.byte	0x04, 0x12
        /*001a*/ 	.short	(.L_5 - .L_4)
	.align		4
.L_4:
        /*001c*/ 	.word	index@(triton_poi_fused_relu_1)
        /*0020*/ 	.word	0x00000000
.L_5:


//--------------------- .nv.info.triton_poi_fused_relu_1 --------------------------
	.section	.nv.info.triton_poi_fused_relu_1,"",@"SHT_CUDA_INFO"
	.sectionflags	@""
	.align	4


	//----- nvinfo : EIATTR_CUDA_API_VERSION
	.align		4
        /*0000*/ 	.byte	0x04, 0x37
        /*0002*/ 	.short	(.L_7 - .L_6)
.L_6:
        /*0004*/ 	.word	0x00000080


	//----- nvinfo : EIATTR_SW2861232_WAR
	.align		4
.L_7:
        /*0008*/ 	.byte	0x01, 0x35
	.zero		2


	//----- nvinfo : EIATTR_PARAM_CBANK
	.align		4
        /*000c*/ 	.byte	0x04, 0x0a
        /*000e*/ 	.short	(.L_9 - .L_8)
	.align		4
.L_8:
        /*0010*/ 	.word	index@(.nv.constant0.triton_poi_fused_relu_1)
        /*0014*/ 	.short	0x0160
        /*0016*/ 	.short	0x0018


	//----- nvinfo : EIATTR_CBANK_PARAM_SIZE
	.align		4
.L_9:
        /*0018*/ 	.byte	0x03, 0x19
        /*001a*/ 	.short	0x0018


	//----- nvinfo : EIATTR_KPARAM_INFO
	.align		4
        /*001c*/ 	.byte	0x04, 0x17
        /*001e*/ 	.short	(.L_11 - .L_10)
.L_10:
        /*0020*/ 	.word	0x00000000
        /*0024*/ 	.short	0x0002
        /*0026*/ 	.short	0x0010
        /*0028*/ 	.byte	0x00, 0xf4, 0x21, 0x00


	//----- nvinfo : EIATTR_KPARAM_INFO
	.align		4
.L_11:
        /*002c*/ 	.byte	0x04, 0x17
        /*002e*/ 	.short	(.L_13 - .L_12)
.L_12:
        /*0030*/ 	.word	0x00000000
        /*0034*/ 	.short	0x0001
        /*0036*/ 	.short	0x0008
        /*0038*/ 	.byte	0x00, 0xf0, 0x11, 0x00


	//----- nvinfo : EIATTR_KPARAM_INFO
	.align		4
.L_13:
        /*003c*/ 	.byte	0x04, 0x17
        /*003e*/ 	.short	(.L_15 - .L_14)
.L_14:
        /*0040*/ 	.word	0x00000000
        /*0044*/ 	.short	0x0000
        /*0046*/ 	.short	0x0000
        /*0048*/ 	.byte	0x00, 0xf4, 0x21, 0x00


	//----- nvinfo : EIATTR_MAXREG_COUNT
	.align		4
.L_15:
        /*004c*/ 	.byte	0x03, 0x1b
        /*004e*/ 	.short	0x00ff


	//----- nvinfo : EIATTR_EXIT_INSTR_OFFSETS
	.align		4
        /*0050*/ 	.byte	0x04, 0x1c
        /*0052*/ 	.short	(.L_17 - .L_16)


	//   ....[0]....
.L_16:
        /*0054*/ 	.word	0x000000f0


	//----- nvinfo : EIATTR_REQNTID
	.align		4
.L_17:
        /*0058*/ 	.byte	0x04, 0x10
        /*005a*/ 	.short	(.L_19 - .L_18)
.L_18:
        /*005c*/ 	.word	0x00000100
        /*0060*/ 	.word	0x00000001
        /*0064*/ 	.word	0x00000001
.L_19:


//--------------------- .nv.callgraph             --------------------------
	.section	.nv.callgraph,"",@"SHT_CUDA_CALLGRAPH"
	.align	4
	.sectionentsize	8
	.align		4
        /*0000*/ 	.word	0x00000000
	.align		4
        /*0004*/ 	.word	0xffffffff
	.align		4
        /*0008*/ 	.word	0x00000000
	.align		4
        /*000c*/ 	.word	0xfffffffe
	.align		4
        /*0010*/ 	.word	0x00000000
	.align		4
        /*0014*/ 	.word	0xfffffffd
	.align		4
        /*0018*/ 	.word	0x00000000
	.align		4
        /*001c*/ 	.word	0xfffffffc


//--------------------- .nv.rel.action            --------------------------
	.section	.nv.rel.action,"",@"SHT_CUDA_RELOCINFO"
	.align	8
	.sectionentsize	8
        /*0000*/ 	.byte	0x73, 0x00, 0x00, 0x00, 0x00, 0x00, 0x00, 0x00, 0x00, 0x00, 0x00, 0x11, 0x25, 0x00, 0x05, 0x36


//--------------------- .nv.constant0.triton_poi_fused_relu_1 --------------------------
	.section	.nv.constant0.triton_poi_fused_relu_1,"a",@progbits
	.sectionflags	@""
	.align	4
.nv.constant0.triton_poi_fused_relu_1:
	.zero		376


//--------------------- .text.triton_poi_fused_relu_1 --------------------------
	.section	.text.triton_poi_fused_relu_1,"ax",@progbits
	.sectioninfo	@"SHI_REGISTERS=8"
	.align	128
        .global         triton_poi_fused_relu_1
        .type           triton_poi_fused_relu_1,@function
        .size           triton_poi_fused_relu_1,(.L_x_1 - triton_poi_fused_relu_1)
        .other          triton_poi_fused_relu_1,@"STO_CUDA_ENTRY STV_DEFAULT"
triton_poi_fused_relu_1:
.text.triton_poi_fused_relu_1:
[----:B------:R-:W-:Y:S02]  /*0000*/  IMAD.MOV.U32 R1, RZ, RZ, c[0x0][0x28] ;  /* 0x00000a00ff017624 */ /* 0x000fe400078e00ff */
[----:B------:R-:W0:Y:S01]  /*0010*/  S2R R0, SR_TID.X ;  /* 0x0000000000007919 */ /* 0x000e220000002100 */
[----:B------:R-:W-:Y:S01]  /*0020*/  IMAD.MOV.U32 R5, RZ, RZ, 0x4 ;  /* 0x00000004ff057424 */ /* 0x000fe200078e00ff */
[----:B------:R-:W-:Y:S02]  /*0030*/  ULDC.64 UR4, c[0x0][0x118] ;  /* 0x0000460000047ab9 */ /* 0x000fe40000000a00 */
[----:B------:R-:W1:Y:S01]  /*0040*/  S2R R3, SR_CTAID.X ;  /* 0x0000000000037919 */ /* 0x000e620000002500 */
[----:B0-----:R-:W-:-:S05]  /*0050*/  IMAD.SHL.U32 R0, R0, 0x2, RZ ;  /* 0x0000000200007824 */ /* 0x001fca00078e00ff */
[----:B------:R-:W-:-:S05]  /*0060*/  LOP3.LUT R0, R0, 0x1fe, RZ, 0xc0, !PT ;  /* 0x000001fe00007812 */ /* 0x000fca00078ec0ff */
[----:B-1----:R-:W-:-:S04]  /*0070*/  IMAD R0, R3, 0x200, R0 ;  /* 0x0000020003007824 */ /* 0x002fc800078e0200 */
[----:B------:R-:W-:-:S05]  /*0080*/  IMAD.WIDE R2, R0, R5, c[0x0][0x160] ;  /* 0x0000580000027625 */ /* 0x000fca00078e0205 */
[----:B------:R-:W2:Y:S02]  /*0090*/  LDG.E.64 R4, [R2.64] ;  /* 0x0000000402047981 */ /* 0x000ea4000c1e1b00 */
[C---:B--2---:R-:W-:Y:S02]  /*00a0*/  FSETP.GEU.AND P0, PT, R4.reuse, RZ, PT ;  /* 0x000000ff0400720b */ /* 0x044fe40003f0e000 */
[C---:B------:R-:W-:Y:S02]  /*00b0*/  FSETP.GEU.AND P1, PT, R5.reuse, RZ, PT ;  /* 0x000000ff0500720b */ /* 0x040fe40003f2e000 */
[----:B------:R-:W-:Y:S02]  /*00c0*/  FSEL R4, R4, RZ, P0 ;  /* 0x000000ff04047208 */ /* 0x000fe40000000000 */
[----:B------:R-:W-:-:S05]  /*00d0*/  FSEL R5, R5, RZ, P1 ;  /* 0x000000ff05057208 */ /* 0x000fca0000800000 */
[----:B------:R-:W-:Y:S01]  /*00e0*/  STG.E.64 [R2.64], R4 ;  /* 0x0000000402007986 */ /* 0x000fe2000c101b04 */
[----:B------:R-:W-:Y:S05]  /*00f0*/  EXIT ;  /* 0x000000000000794d */ /* 0x000fea0003800000 */
.L_x_0:
[----:B------:R-:W-:-:S00]  /*0100*/  BRA `(.L_x_0) ;  /* 0xfffffff000007947 */ /* 0x000fc0000383ffff */
[----:B------:R-:W-:-:S00]  /*0110*/  NOP ;  /* 0x0000000000007918 */ /* 0x000fc00000000000 */
        /* <DEDUP_REMOVED lines=14> */
.L_x_1:
